	.headerflags	@"EF_CUDA_TEXMODE_UNIFIED EF_CUDA_64BIT_ADDRESS EF_CUDA_ACCELERATORS EF_CUDA_SM90 EF_CUDA_VIRTUAL_SM(EF_CUDA_SM90)"
	.elftype	@"ET_EXEC"


//--------------------- .nv.info                  --------------------------
	.section	.nv.info,"",@"SHT_CUDA_INFO"
	.align	4


	//----- nvinfo : EIATTR_REGCOUNT
	.align		4
        /*0000*/ 	.byte	0x04, 0x2f
        /*0002*/ 	.short	(.L_3 - .L_2)
	.align		4
.L_2:
        /*0004*/ 	.word	index@(triton_poi_fused__native_batch_norm_legit_no_training_clone_elu_8)
        /*0008*/ 	.word	0x00000012


	//----- nvinfo : EIATTR_MIN_STACK_SIZE
	.align		4
.L_3:
        /*000c*/ 	.byte	0x04, 0x12
        /*000e*/ 	.short	(.L_5 - .L_4)
	.align		4
.L_4:
        /*0010*/ 	.word	index@(triton_poi_fused__native_batch_norm_legit_no_training_clone_elu_8)
        /*0014*/ 	.word	0x00000000


	//----- nvinfo : EIATTR_FRAME_SIZE
	.align		4
.L_5:
        /*0018*/ 	.byte	0x04, 0x11
        /*001a*/ 	.short	(.L_7 - .L_6)
	.align		4
.L_6:
        /*001c*/ 	.word	index@(triton_poi_fused__native_batch_norm_legit_no_training_clone_elu_8)
        /*0020*/ 	.word	0x00000000


	//----- nvinfo : EIATTR_MIN_STACK_SIZE
	.align		4
.L_7:
        /*0024*/ 	.byte	0x04, 0x12
        /*0026*/ 	.short	(.L_9 - .L_8)
	.align		4
.L_8:
        /*0028*/ 	.word	index@(triton_poi_fused__native_batch_norm_legit_no_training_clone_elu_8)
        /*002c*/ 	.word	0x00000000
.L_9:


//--------------------- .nv.info.triton_poi_fused__native_batch_norm_legit_no_training_clone_elu_8 --------------------------
	.section	.nv.info.triton_poi_fused__native_batch_norm_legit_no_training_clone_elu_8,"",@"SHT_CUDA_INFO"
	.sectionflags	@""
	.align	4


	//----- nvinfo : EIATTR_CUDA_API_VERSION
	.align		4
        /*0000*/ 	.byte	0x04, 0x37
        /*0002*/ 	.short	(.L_11 - .L_10)
.L_10:
        /*0004*/ 	.word	0x0000007c


	//----- nvinfo : EIATTR_KPARAM_INFO
	.align		4
.L_11:
        /*0008*/ 	.byte	0x04, 0x17
        /*000a*/ 	.short	(.L_13 - .L_12)
.L_12:
        /*000c*/ 	.word	0x00000000
        /*0010*/ 	.short	0x0006
        /*0012*/ 	.short	0x0030
        /*0014*/ 	.byte	0x00, 0xf0, 0x11, 0x00


	//----- nvinfo : EIATTR_KPARAM_INFO
	.align		4
.L_13:
        /*0018*/ 	.byte	0x04, 0x17
        /*001a*/ 	.short	(.L_15 - .L_14)
.L_14:
        /*001c*/ 	.word	0x00000000
        /*0020*/ 	.short	0x0005
        /*0022*/ 	.short	0x0028
        /*0024*/ 	.byte	0x00, 0xf4, 0x21, 0x00


	//----- nvinfo : EIATTR_KPARAM_INFO
	.align		4
.L_15:
        /*0028*/ 	.byte	0x04, 0x17
        /*002a*/ 	.short	(.L_17 - .L_16)
.L_16:
        /*002c*/ 	.word	0x00000000
        /*0030*/ 	.short	0x0004
        /*0032*/ 	.short	0x0020
        /*0034*/ 	.byte	0x00, 0xf4, 0x21, 0x00


	//----- nvinfo : EIATTR_KPARAM_INFO
	.align		4
.L_17:
        /*0038*/ 	.byte	0x04, 0x17
        /*003a*/ 	.short	(.L_19 - .L_18)
.L_18:
        /*003c*/ 	.word	0x00000000
        /*0040*/ 	.short	0x0003
        /*0042*/ 	.short	0x0018
        /*0044*/ 	.byte	0x00, 0xf4, 0x21, 0x00


	//----- nvinfo : EIATTR_KPARAM_INFO
	.align		4
.L_19:
        /*0048*/ 	.byte	0x04, 0x17
        /*004a*/ 	.short	(.L_21 - .L_20)
.L_20:
        /*004c*/ 	.word	0x00000000
        /*0050*/ 	.short	0x0002
        /*0052*/ 	.short	0x0010
        /*0054*/ 	.byte	0x00, 0xf4, 0x21, 0x00


	//----- nvinfo : EIATTR_KPARAM_INFO
	.align		4
.L_21:
        /*0058*/ 	.byte	0x04, 0x17
        /*005a*/ 	.short	(.L_23 - .L_22)
.L_22:
        /*005c*/ 	.word	0x00000000
        /*0060*/ 	.short	0x0001
        /*0062*/ 	.short	0x0008
        /*0064*/ 	.byte	0x00, 0xf4, 0x21, 0x00


	//----- nvinfo : EIATTR_KPARAM_INFO
	.align		4
.L_23:
        /*0068*/ 	.byte	0x04, 0x17
        /*006a*/ 	.short	(.L_25 - .L_24)
.L_24:
        /*006c*/ 	.word	0x00000000
        /*0070*/ 	.short	0x0000
        /*0072*/ 	.short	0x0000
        /*0074*/ 	.byte	0x00, 0xf4, 0x21, 0x00


	//----- nvinfo : EIATTR_SPARSE_MMA_MASK
	.align		4
.L_25:
        /*0078*/ 	.byte	0x03, 0x50
        /*007a*/ 	.short	0x0000


	//----- nvinfo : EIATTR_MAXREG_COUNT
	.align		4
        /*007c*/ 	.byte	0x03, 0x1b
        /*007e*/ 	.short	0x00ff


	//----- nvinfo : EIATTR_EXIT_INSTR_OFFSETS
	.align		4
        /*0080*/ 	.byte	0x04, 0x1c
        /*0082*/ 	.short	(.L_27 - .L_26)


	//   ....[0]....
.L_26:
        /*0084*/ 	.word	0x000004d0


	//   ....[1]....
        /*0088*/ 	.word	0x000004f0


	//----- nvinfo : EIATTR_REQNTID
	.align		4
.L_27:
        /*008c*/ 	.byte	0x04, 0x10
        /*008e*/ 	.short	(.L_29 - .L_28)
.L_28:
        /*0090*/ 	.word	0x00000080
        /*0094*/ 	.word	0x00000001
        /*0098*/ 	.word	0x00000001


	//----- nvinfo : EIATTR_CBANK_PARAM_SIZE
	.align		4
.L_29:
        /*009c*/ 	.byte	0x03, 0x19
        /*009e*/ 	.short	0x0034


	//----- nvinfo : EIATTR_PARAM_CBANK
	.align		4
        /*00a0*/ 	.byte	0x04, 0x0a
        /*00a2*/ 	.short	(.L_31 - .L_30)
	.align		4
.L_30:
        /*00a4*/ 	.word	index@(.nv.constant0.triton_poi_fused__native_batch_norm_legit_no_training_clone_elu_8)
        /*00a8*/ 	.short	0x0210
        /*00aa*/ 	.short	0x0034


	//----- nvinfo : EIATTR_SW_WAR
	.align		4
.L_31:
        /*00ac*/ 	.byte	0x04, 0x36
        /*00ae*/ 	.short	(.L_33 - .L_32)
.L_32:
        /*00b0*/ 	.word	0x00000008
.L_33:


//--------------------- .nv.callgraph             --------------------------
	.section	.nv.callgraph,"",@"SHT_CUDA_CALLGRAPH"
	.align	4
	.sectionentsize	8
	.align		4
        /*0000*/ 	.word	0x00000000
	.align		4
        /*0004*/ 	.word	0xffffffff
	.align		4
        /*0008*/ 	.word	0x00000000
	.align		4
        /*000c*/ 	.word	0xfffffffe
	.align		4
        /*0010*/ 	.word	0x00000000
	.align		4
        /*0014*/ 	.word	0xfffffffd
	.align		4
        /*0018*/ 	.word	0x00000000
	.align		4
        /*001c*/ 	.word	0xfffffffc


//--------------------- .nv.constant4             --------------------------
	.section	.nv.constant4,"a",@progbits
	.align	8
	.align		8
.nv.constant4:
        /*0000*/ 	.dword	_$_str
	.align		8
        /*0008*/ 	.dword	_$_str_$_2


//--------------------- .text.triton_poi_fused__native_batch_norm_legit_no_training_clone_elu_8 --------------------------
	.section	.text.triton_poi_fused__native_batch_norm_legit_no_training_clone_elu_8,"ax",@progbits
	.align	128
        .global         triton_poi_fused__native_batch_norm_legit_no_training_clone_elu_8
        .type           triton_poi_fused__native_batch_norm_legit_no_training_clone_elu_8,@function
        .size           triton_poi_fused__native_batch_norm_legit_no_training_clone_elu_8,(.L_x_1 - triton_poi_fused__native_batch_norm_legit_no_training_clone_elu_8)
        .other          triton_poi_fused__native_batch_norm_legit_no_training_clone_elu_8,@"STO_CUDA_ENTRY STV_DEFAULT"
triton_poi_fused__native_batch_norm_legit_no_training_clone_elu_8:
.text.triton_poi_fused__native_batch_norm_legit_no_training_clone_elu_8:
[----:B------:R-:W0:Y:S02]  /*0000*/  LDC R1, c[0x0][0x28] ;  /* 0x00000a00ff017b82 */ /* 0x000e240000000800 */
[----:B------:R-:W1:Y:S01]  /*0010*/  S2R R0, SR_TID.X ;  /* 0x0000000000007919 */ /* 0x000e620000002100 */
[----:B------:R-:W2:Y:S01]  /*0020*/  LDC.64 R10, c[0x0][0x228] ;  /* 0x00008a00ff0a7b82 */ /* 0x000ea20000000a00 */
[----:B------:R-:W-:Y:S01]  /*0030*/  HFMA2.MMA R6, -RZ, RZ, 0, 0 ;  /* 0x00000000ff067435 */ /* 0x000fe200000001ff */
[----:B------:R-:W-:Y:S01]  /*0040*/  ULDC.64 UR4, c[0x0][0x208] ;  /* 0x0000820000047ab9 */ /* 0x000fe20000000a00 */
[----:B------:R-:W3:Y:S05]  /*0050*/  S2R R3, SR_CTAID.X ;  /* 0x0000000000037919 */ /* 0x000eea0000002500 */
[----:B------:R-:W4:Y:S08]  /*0060*/  LDC.64 R8, c[0x0][0x218] ;  /* 0x00008600ff087b82 */ /* 0x000f300000000a00 */
[----:B------:R-:W5:Y:S01]  /*0070*/  LDC.64 R12, c[0x0][0x220] ;  /* 0x00008800ff0c7b82 */ /* 0x000f620000000a00 */
[----:B-1----:R-:W-:-:S04]  /*0080*/  LOP3.LUT R0, R0, 0x7f, RZ, 0xc0, !PT ;  /* 0x0000007f00007812 */ /* 0x002fc800078ec0ff */
[----:B---3--:R-:W-:-:S04]  /*0090*/  LEA R0, R3, R0, 0x7 ;  /* 0x0000000003007211 */ /* 0x008fc800078e38ff */
[----:B------:R-:W-:Y:S02]  /*00a0*/  SHF.R.S32.HI R3, RZ, 0x1f, R0 ;  /* 0x0000001fff037819 */ /* 0x000fe40000011400 */
[----:B------:R-:W-:Y:S02]  /*00b0*/  ISETP.GE.AND P0, PT, R0, 0x400, PT ;  /* 0x000004000000780c */ /* 0x000fe40003f06270 */
[----:B------:R-:W-:-:S04]  /*00c0*/  LEA.HI R3, R3, R0, RZ, 0x8 ;  /* 0x0000000003037211 */ /* 0x000fc800078f40ff */
[----:B------:R-:W-:-:S04]  /*00d0*/  LOP3.LUT R5, R3, 0xffffff00, RZ, 0xc0, !PT ;  /* 0xffffff0003057812 */ /* 0x000fc800078ec0ff */
[----:B------:R-:W-:Y:S02]  /*00e0*/  IADD3 R15, R0, -R5, RZ ;  /* 0x80000005000f7210 */ /* 0x000fe40007ffe0ff */
[----:B------:R-:W-:Y:S01]  /*00f0*/  SHF.R.S32.HI R7, RZ, 0x8, R3 ;  /* 0x00000008ff077819 */ /* 0x000fe20000011403 */
[----:B------:R-:W1:Y:S02]  /*0100*/  LDC.64 R4, c[0x0][0x230] ;  /* 0x00008c00ff047b82 */ /* 0x000e640000000a00 */
[----:B--2---:R-:W-:-:S05]  /*0110*/  IMAD.WIDE R10, R15, 0x4, R10 ;  /* 0x000000040f0a7825 */ /* 0x004fca00078e020a */
[----:B------:R5:W2:Y:S01]  /*0120*/  @!P0 LDG.E.EL R6, desc[UR4][R10.64] ;  /* 0x000000040a068981 */ /* 0x000aa2000c2e1900 */
[----:B------:R-:W3:Y:S01]  /*0130*/  LDC.64 R2, c[0x0][0x238] ;  /* 0x00008e00ff027b82 */ /* 0x000ee20000000a00 */
[----:B------:R-:W-:Y:S01]  /*0140*/  IMAD R7, R7, 0x300, R15 ;  /* 0x0000030007077824 */ /* 0x000fe200078e020f */
[----:B------:R-:W-:-:S04]  /*0150*/  HFMA2.MMA R14, -RZ, RZ, 0, 0 ;  /* 0x00000000ff0e7435 */ /* 0x000fc800000001ff */
[----:B------:R-:W-:Y:S01]  /*0160*/  IADD3 R7, R7, 0x200, RZ ;  /* 0x0000020007077810 */ /* 0x000fe20007ffe0ff */
[----:B-----5:R-:W-:-:S04]  /*0170*/  IMAD.WIDE R10, R15, 0x4, R12 ;  /* 0x000000040f0a7825 */ /* 0x020fc800078e020c */
[----:B----4-:R-:W-:Y:S01]  /*0180*/  IMAD.WIDE R8, R7, 0x4, R8 ;  /* 0x0000000407087825 */ /* 0x010fe200078e0208 */
[----:B------:R-:W-:Y:S01]  /*0190*/  MOV R7, RZ ;  /* 0x000000ff00077202 */ /* 0x000fe20000000f00 */
[----:B------:R-:W4:Y:S01]  /*01a0*/  @!P0 LDG.E.EL R14, desc[UR4][R10.64] ;  /* 0x000000040a0e8981 */ /* 0x000f22000c2e1900 */
[----:B------:R-:W-:Y:S01]  /*01b0*/  CS2R R12, SRZ ;  /* 0x00000000000c7805 */ /* 0x000fe2000001ff00 */
[----:B-1----:R-:W-:-:S03]  /*01c0*/  IMAD.WIDE R4, R15, 0x4, R4 ;  /* 0x000000040f047825 */ /* 0x002fc600078e0204 */
[----:B------:R1:W4:Y:S01]  /*01d0*/  @!P0 LDG.E R7, desc[UR4][R8.64] ;  /* 0x0000000408078981 */ /* 0x000322000c1e1900 */
[----:B---3--:R-:W-:-:S03]  /*01e0*/  IMAD.WIDE R2, R15, 0x4, R2 ;  /* 0x000000040f027825 */ /* 0x008fc600078e0202 */
[----:B------:R3:W5:Y:S04]  /*01f0*/  @!P0 LDG.E.EL R12, desc[UR4][R4.64] ;  /* 0x00000004040c8981 */ /* 0x000768000c2e1900 */
[----:B------:R-:W5:Y:S01]  /*0200*/  @!P0 LDG.E.EL R13, desc[UR4][R2.64] ;  /* 0x00000004020d8981 */ /* 0x000f62000c2e1900 */
[----:B-1----:R-:W-:Y:S01]  /*0210*/  MOV R8, 0x3e800000 ;  /* 0x3e80000000087802 */ /* 0x002fe20000000f00 */
[----:B---3--:R-:W-:Y:S01]  /*0220*/  HFMA2.MMA R5, -RZ, RZ, 0.83837890625, -4044 ;  /* 0x3ab5ebe6ff057435 */ /* 0x008fe200000001ff */
[----:B--2---:R-:W-:-:S04]  /*0230*/  FADD R6, R6, 9.9999997473787516356e-05 ;  /* 0x38d1b71706067421 */ /* 0x004fc80000000000 */
[----:B------:R-:W1:Y:S02]  /*0240*/  MUFU.SQRT R15, R6 ;  /* 0x00000006000f7308 */ /* 0x000e640000002000 */
[C---:B-1----:R-:W-:Y:S02]  /*0250*/  FSETP.GT.AND P1, PT, R15.reuse, 8.50705917302346158658e+37, PT ;  /* 0x7e8000000f00780b */ /* 0x042fe40003f24000 */
[----:B------:R-:W-:-:S11]  /*0260*/  FSETP.GEU.AND P2, PT, R15, 1.175494350822287508e-38, PT ;  /* 0x008000000f00780b */ /* 0x000fd60003f4e000 */
[----:B------:R-:W-:-:S04]  /*0270*/  @P1 FMUL R15, R15, 0.25 ;  /* 0x3e8000000f0f1820 */ /* 0x000fc80000400000 */
[----:B------:R-:W-:-:S06]  /*0280*/  @!P2 FMUL R15, R15, 16777216 ;  /* 0x4b8000000f0fa820 */ /* 0x000fcc0000400000 */
[----:B------:R-:W1:Y:S01]  /*0290*/  MUFU.RCP R15, R15 ;  /* 0x0000000f000f7308 */ /* 0x000e620000001000 */
[----:B------:R-:W-:Y:S01]  /*02a0*/  FSEL R8, R8, 1, P1 ;  /* 0x3f80000008087808 */ /* 0x000fe20000800000 */
[----:B----4-:R-:W-:-:S04]  /*02b0*/  FADD R7, -R14, R7 ;  /* 0x000000070e077221 */ /* 0x010fc80000000100 */
[----:B------:R-:W-:-:S04]  /*02c0*/  @!P2 FMUL R8, R8, 16777216 ;  /* 0x4b8000000808a820 */ /* 0x000fc80000400000 */
[----:B-1----:R-:W-:-:S04]  /*02d0*/  FMUL R8, R15, R8 ;  /* 0x000000080f087220 */ /* 0x002fc80000400000 */
[----:B------:R-:W-:-:S04]  /*02e0*/  FMUL R8, R7, R8 ;  /* 0x0000000807087220 */ /* 0x000fc80000400000 */
[----:B-----5:R-:W-:-:S04]  /*02f0*/  FFMA R8, R8, R12, R13 ;  /* 0x0000000c08087223 */ /* 0x020fc8000000000d */
[----:B------:R-:W-:-:S06]  /*0300*/  FMUL R2, R8, 1.4426950216293334961 ;  /* 0x3fb8aa3b08027820 */ /* 0x000fcc0000400000 */
[----:B------:R-:W1:Y:S01]  /*0310*/  FRND R2, R2 ;  /* 0x0000000200027307 */ /* 0x000e620000201000 */
[----:B------:R-:W-:-:S05]  /*0320*/  FADD.FTZ R3, |R8|, -RZ ;  /* 0x800000ff08037221 */ /* 0x000fca0000010200 */
[----:B------:R-:W-:-:S04]  /*0330*/  FSETP.GEU.AND P1, PT, R3, 0.40999999642372131348, PT ;  /* 0x3ed1eb850300780b */ /* 0x000fc80003f2e000 */
[----:B-1----:R-:W-:-:S05]  /*0340*/  FSEL R3, R2, RZ, P1 ;  /* 0x000000ff02037208 */ /* 0x002fca0000800000 */
[C---:B------:R-:W-:Y:S01]  /*0350*/  FFMA.FTZ R4, -R3.reuse, 0.693145751953125, R8 ;  /* 0x3f31720003047823 */ /* 0x040fe20000010108 */
[----:B------:R-:W-:-:S03]  /*0360*/  FSETP.NEU.AND P2, PT, R3, 128, PT ;  /* 0x430000000300780b */ /* 0x000fc60003f4d000 */
[C---:B------:R-:W-:Y:S01]  /*0370*/  FFMA.FTZ R6, -R3.reuse, 1.428606765330187045e-06, R4 ;  /* 0x35bfbe8e03067823 */ /* 0x040fe20000010104 */
[----:B------:R-:W-:-:S03]  /*0380*/  FSEL R4, R3, 127, P2 ;  /* 0x42fe000003047808 */ /* 0x000fc60001000000 */
[----:B------:R-:W-:-:S04]  /*0390*/  FFMA.FTZ R3, R6, R5, 0.0083824126049876213074 ;  /* 0x3c09566306037423 */ /* 0x000fc80000010005 */
[C---:B------:R-:W-:Y:S01]  /*03a0*/  FFMA.FTZ R3, R6.reuse, R3, 0.041667830199003219604 ;  /* 0x3d2aabe306037423 */ /* 0x040fe20000010003 */
[----:B------:R-:W1:Y:S03]  /*03b0*/  MUFU.EX2 R5, R4 ;  /* 0x0000000400057308 */ /* 0x000e660000000800 */
[----:B------:R-:W-:-:S04]  /*03c0*/  FFMA.FTZ R3, R6, R3, 0.16666397452354431152 ;  /* 0x3e2aa9f606037423 */ /* 0x000fc80000010003 */
[----:B------:R-:W-:-:S04]  /*03d0*/  FFMA.FTZ R3, R6, R3, 0.49999994039535522461 ;  /* 0x3efffffe06037423 */ /* 0x000fc80000010003 */
[----:B------:R-:W-:-:S04]  /*03e0*/  FMUL R3, R6, R3 ;  /* 0x0000000306037220 */ /* 0x000fc80000400000 */
[----:B------:R-:W-:Y:S01]  /*03f0*/  FFMA.FTZ R6, R6, R3, R6 ;  /* 0x0000000306067223 */ /* 0x000fe20000010006 */
[C---:B-1----:R-:W-:Y:S01]  /*0400*/  FADD R10, R5.reuse, -1 ;  /* 0xbf800000050a7421 */ /* 0x042fe20000000000 */
[----:B------:R-:W1:Y:S01]  /*0410*/  LDC.64 R2, c[0x0][0x210] ;  /* 0x00008400ff027b82 */ /* 0x000e620000000a00 */
[----:B------:R-:W-:Y:S02]  /*0420*/  FSETP.NEU.AND P1, PT, R8, RZ, PT ;  /* 0x000000ff0800720b */ /* 0x000fe40003f2d000 */
[----:B------:R-:W-:-:S04]  /*0430*/  FFMA.FTZ R5, R5, R6, R10 ;  /* 0x0000000605057223 */ /* 0x000fc8000001000a */
[----:B------:R-:W-:Y:S01]  /*0440*/  @!P2 FADD R5, R5, R5 ;  /* 0x000000050505a221 */ /* 0x000fe20000000000 */
[C---:B------:R-:W-:Y:S02]  /*0450*/  FSETP.GT.AND P2, PT, R4.reuse, 128, PT ;  /* 0x430000000400780b */ /* 0x040fe40003f44000 */
[----:B------:R-:W-:Y:S02]  /*0460*/  FSETP.GEU.AND P3, PT, R4, -25, PT ;  /* 0xc1c800000400780b */ /* 0x000fe40003f6e000 */
[----:B------:R-:W-:-:S04]  /*0470*/  FSEL R5, R5, +INF , !P2 ;  /* 0x7f80000005057808 */ /* 0x000fc80005000000 */
[----:B------:R-:W-:Y:S01]  /*0480*/  FSEL R5, R5, -1, P3 ;  /* 0xbf80000005057808 */ /* 0x000fe20001800000 */
[C---:B------:R-:W-:Y:S01]  /*0490*/  @!P1 FADD R5, R8.reuse, R8 ;  /* 0x0000000808059221 */ /* 0x040fe20000000000 */
[----:B------:R-:W-:-:S04]  /*04a0*/  FSETP.GT.AND P1, PT, R8, RZ, PT ;  /* 0x000000ff0800720b */ /* 0x000fc80003f24000 */
[----:B------:R-:W-:Y:S01]  /*04b0*/  FSEL R5, R8, R5, P1 ;  /* 0x0000000508057208 */ /* 0x000fe20000800000 */
[----:B-1----:R-:W-:Y:S01]  /*04c0*/  IMAD.WIDE R2, R0, 0x4, R2 ;  /* 0x0000000400027825 */ /* 0x002fe200078e0202 */
[----:B------:R-:W-:Y:S07]  /*04d0*/  @P0 EXIT ;  /* 0x000000000000094d */ /* 0x000fee0003800000 */
[----:B------:R-:W-:Y:S01]  /*04e0*/  STG.E desc[UR4][R2.64], R5 ;  /* 0x0000000502007986 */ /* 0x000fe2000c101904 */
[----:B------:R-:W-:Y:S05]  /*04f0*/  EXIT ;  /* 0x000000000000794d */ /* 0x000fea0003800000 */
.L_x_0:
[----:B------:R-:W-:-:S00]  /*0500*/  BRA `(.L_x_0) ;  /* 0xfffffffc00fc7947 */ /* 0x000fc0000383ffff */
[----:B------:R-:W-:-:S00]  /*0510*/  NOP ;  /* 0x0000000000007918 */ /* 0x000fc00000000000 */
        /* <DEDUP_REMOVED lines=14> */
.L_x_1:


//--------------------- .nv.global.init           --------------------------
	.section	.nv.global.init,"aw",@progbits
.nv.global.init:
	.type		_$_str,@object
	.size		_$_str,(_$_str_$_2 - _$_str)
_$_str:
        /*0000*/ 	.byte	0x5f, 0x5f, 0x43, 0x55, 0x44, 0x41, 0x5f, 0x46, 0x54, 0x5a, 0x00
	.type		_$_str_$_2,@object
	.size		_$_str_$_2,(.L_1 - _$_str_$_2)
_$_str_$_2:
        /*000b*/ 	.byte	0x5f, 0x5f, 0x43, 0x55, 0x44, 0x41, 0x5f, 0x50, 0x52, 0x45, 0x43, 0x5f, 0x53, 0x51, 0x52, 0x54
        /*001b*/ 	.byte	0x00
.L_1:


//--------------------- .nv.constant0.triton_poi_fused__native_batch_norm_legit_no_training_clone_elu_8 --------------------------
	.section	.nv.constant0.triton_poi_fused__native_batch_norm_legit_no_training_clone_elu_8,"a",@progbits
	.sectionflags	@""
	.align	4
.nv.constant0.triton_poi_fused__native_batch_norm_legit_no_training_clone_elu_8:
	.zero		580
